//
// Generated by NVIDIA NVVM Compiler
//
// Compiler Build ID: CL-36424714
// Cuda compilation tools, release 13.0, V13.0.88
// Based on NVVM 20.0.0
//

.version 9.0
.target sm_100
.address_size 64

	// .globl	_Z10kernel_dimv
.extern .func  (.param .b32 func_retval0) vprintf
(
	.param .b64 vprintf_param_0,
	.param .b64 vprintf_param_1
)
;
.global .align 1 .b8 $str[15] = {84, 104, 114, 101, 97, 100, 32, 120, 32, 61, 32, 37, 100, 10};
.global .align 1 .b8 $str$1[15] = {84, 104, 114, 101, 97, 100, 32, 121, 32, 61, 32, 37, 100, 10};
.global .align 1 .b8 $str$2[14] = {66, 108, 111, 99, 107, 32, 120, 32, 61, 32, 37, 100, 10};
.global .align 1 .b8 $str$3[14] = {66, 108, 111, 99, 107, 32, 121, 32, 61, 32, 37, 100, 10};
.global .align 1 .b8 $str$4[18] = {66, 108, 111, 99, 107, 32, 100, 105, 109, 32, 120, 32, 61, 32, 37, 100, 10};
.global .align 1 .b8 $str$5[18] = {66, 108, 111, 99, 107, 32, 100, 105, 109, 32, 121, 32, 61, 32, 37, 100, 10};
.global .align 1 .b8 $str$6[17] = {71, 114, 105, 100, 32, 100, 105, 109, 32, 120, 32, 61, 32, 37, 100, 10};
.global .align 1 .b8 $str$7[17] = {71, 114, 105, 100, 32, 100, 105, 109, 32, 121, 32, 61, 32, 37, 100, 10};

.visible .entry _Z10kernel_dimv()
{
	.local .align 8 .b8 	__local_depot0[8];
	.reg .b64 	%SP;
	.reg .b64 	%SPL;
	.reg .b32 	%r<25>;
	.reg .b64 	%rd<19>;

	mov.u64 	%SPL, __local_depot0;
	cvta.local.u64 	%SP, %SPL;
	add.u64 	%rd1, %SP, 0;
	add.u64 	%rd2, %SPL, 0;
	mov.u32 	%r1, %tid.x;
	st.local.u32 	[%rd2], %r1;
	mov.u64 	%rd3, $str;
	cvta.global.u64 	%rd4, %rd3;
	{ // callseq 0, 0
	.param .b64 param0;
	st.param.b64 	[param0], %rd4;
	.param .b64 param1;
	st.param.b64 	[param1], %rd1;
	.param .b32 retval0;
	call.uni (retval0), 
	vprintf, 
	(
	param0, 
	param1
	);
	ld.param.b32 	%r2, [retval0];
	} // callseq 0
	mov.u32 	%r4, %tid.y;
	st.local.u32 	[%rd2], %r4;
	mov.u64 	%rd5, $str$1;
	cvta.global.u64 	%rd6, %rd5;
	{ // callseq 1, 0
	.param .b64 param0;
	st.param.b64 	[param0], %rd6;
	.param .b64 param1;
	st.param.b64 	[param1], %rd1;
	.param .b32 retval0;
	call.uni (retval0), 
	vprintf, 
	(
	param0, 
	param1
	);
	ld.param.b32 	%r5, [retval0];
	} // callseq 1
	mov.u32 	%r7, %ctaid.x;
	st.local.u32 	[%rd2], %r7;
	mov.u64 	%rd7, $str$2;
	cvta.global.u64 	%rd8, %rd7;
	{ // callseq 2, 0
	.param .b64 param0;
	st.param.b64 	[param0], %rd8;
	.param .b64 param1;
	st.param.b64 	[param1], %rd1;
	.param .b32 retval0;
	call.uni (retval0), 
	vprintf, 
	(
	param0, 
	param1
	);
	ld.param.b32 	%r8, [retval0];
	} // callseq 2
	mov.u32 	%r10, %ctaid.y;
	st.local.u32 	[%rd2], %r10;
	mov.u64 	%rd9, $str$3;
	cvta.global.u64 	%rd10, %rd9;
	{ // callseq 3, 0
	.param .b64 param0;
	st.param.b64 	[param0], %rd10;
	.param .b64 param1;
	st.param.b64 	[param1], %rd1;
	.param .b32 retval0;
	call.uni (retval0), 
	vprintf, 
	(
	param0, 
	param1
	);
	ld.param.b32 	%r11, [retval0];
	} // callseq 3
	mov.u32 	%r13, %ntid.x;
	st.local.u32 	[%rd2], %r13;
	mov.u64 	%rd11, $str$4;
	cvta.global.u64 	%rd12, %rd11;
	{ // callseq 4, 0
	.param .b64 param0;
	st.param.b64 	[param0], %rd12;
	.param .b64 param1;
	st.param.b64 	[param1], %rd1;
	.param .b32 retval0;
	call.uni (retval0), 
	vprintf, 
	(
	param0, 
	param1
	);
	ld.param.b32 	%r14, [retval0];
	} // callseq 4
	mov.u32 	%r16, %ntid.y;
	st.local.u32 	[%rd2], %r16;
	mov.u64 	%rd13, $str$5;
	cvta.global.u64 	%rd14, %rd13;
	{ // callseq 5, 0
	.param .b64 param0;
	st.param.b64 	[param0], %rd14;
	.param .b64 param1;
	st.param.b64 	[param1], %rd1;
	.param .b32 retval0;
	call.uni (retval0), 
	vprintf, 
	(
	param0, 
	param1
	);
	ld.param.b32 	%r17, [retval0];
	} // callseq 5
	mov.u32 	%r19, %nctaid.x;
	st.local.u32 	[%rd2], %r19;
	mov.u64 	%rd15, $str$6;
	cvta.global.u64 	%rd16, %rd15;
	{ // callseq 6, 0
	.param .b64 param0;
	st.param.b64 	[param0], %rd16;
	.param .b64 param1;
	st.param.b64 	[param1], %rd1;
	.param .b32 retval0;
	call.uni (retval0), 
	vprintf, 
	(
	param0, 
	param1
	);
	ld.param.b32 	%r20, [retval0];
	} // callseq 6
	mov.u32 	%r22, %nctaid.y;
	st.local.u32 	[%rd2], %r22;
	mov.u64 	%rd17, $str$7;
	cvta.global.u64 	%rd18, %rd17;
	{ // callseq 7, 0
	.param .b64 param0;
	st.param.b64 	[param0], %rd18;
	.param .b64 param1;
	st.param.b64 	[param1], %rd1;
	.param .b32 retval0;
	call.uni (retval0), 
	vprintf, 
	(
	param0, 
	param1
	);
	ld.param.b32 	%r23, [retval0];
	} // callseq 7
	ret;

}


// ===== COMPILED SASS (sm_100) =====

	.target	sm_100

	.elftype	@"ET_EXEC"


//--------------------- .note.nv.tkinfo           --------------------------
	.section	.note.nv.tkinfo,"",@"SHT_NOTE"
	.sectionflags	@"SHF_NOTE_NV_TKINFO"
	.tkinfo
        /*0018*/ 	.word	0x00000002
        /*0030*/ 	.string	""
        /*0030*/ 	.string	"ptxas"
        /*0030*/ 	.string	"Cuda compilation tools, release 13.0, V13.0.88"
        /*0030*/ 	.string	"Build cuda_13.0.r13.0/compiler.36424714_0"
        /*0030*/ 	.string	"-arch sm_100 -m 64 "



//--------------------- .note.nv.cuinfo           --------------------------
	.section	.note.nv.cuinfo,"",@"SHT_NOTE"
	.sectionflags	@"SHF_NOTE_NV_CUINFO"
        /*0018*/ 	.short	0x0002
        /*001a*/ 	.short	0x0064
        /*001c*/ 	.short	0x0082
	.zero		2


//--------------------- .nv.info                  --------------------------
	.section	.nv.info,"",@"SHT_CUDA_INFO"
	.align	4


	//----- nvinfo : EIATTR_REGCOUNT
	.align		4
        /*0000*/ 	.byte	0x04, 0x2f
        /*0002*/ 	.short	(.L_9 - .L_8)
	.align		4
.L_8:
        /*0004*/ 	.word	index@(_Z10kernel_dimv)
        /*0008*/ 	.word	0x00000018


	//----- nvinfo : EIATTR_FRAME_SIZE
	.align		4
.L_9:
        /*000c*/ 	.byte	0x04, 0x11
        /*000e*/ 	.short	(.L_11 - .L_10)
	.align		4
.L_10:
        /*0010*/ 	.word	index@(_Z10kernel_dimv)
        /*0014*/ 	.word	0x00000008


	//----- nvinfo : EIATTR_MIN_STACK_SIZE
	.align		4
.L_11:
        /*0018*/ 	.byte	0x04, 0x12
        /*001a*/ 	.short	(.L_13 - .L_12)
	.align		4
.L_12:
        /*001c*/ 	.word	index@(_Z10kernel_dimv)
        /*0020*/ 	.word	0x00000008
.L_13:


//--------------------- .nv.compat                --------------------------
	.section	.nv.compat,"",@"SHT_CUDA_COMPAT_INFO"
	.align	4
        /*0000*/ 	.byte	0x02, 0x09, 0x00, 0x00, 0x02, 0x02, 0x01, 0x00, 0x02, 0x05, 0x05, 0x00, 0x03, 0x07, 0x01, 0x01
        /*0010*/ 	.byte	0x02, 0x03, 0x00, 0x00, 0x02, 0x06, 0x01, 0x00, 0x04, 0x0b, 0x08, 0x00, 0x09, 0x00, 0x00, 0x00
        /*0020*/ 	.byte	0x00, 0x00, 0x00, 0x00


//--------------------- .nv.info._Z10kernel_dimv  --------------------------
	.section	.nv.info._Z10kernel_dimv,"",@"SHT_CUDA_INFO"
	.sectionflags	@""
	.align	4


	//----- nvinfo : EIATTR_CUDA_API_VERSION
	.align		4
        /*0000*/ 	.byte	0x04, 0x37
        /*0002*/ 	.short	(.L_15 - .L_14)
.L_14:
        /*0004*/ 	.word	0x00000082


	//----- nvinfo : EIATTR_SPARSE_MMA_MASK
	.align		4
.L_15:
        /*0008*/ 	.byte	0x03, 0x50
        /*000a*/ 	.short	0x0000


	//----- nvinfo : EIATTR_MAXREG_COUNT
	.align		4
        /*000c*/ 	.byte	0x03, 0x1b
        /*000e*/ 	.short	0x00ff


	//----- nvinfo : EIATTR_EXTERNS
	.align		4
        /*0010*/ 	.byte	0x04, 0x0f
        /*0012*/ 	.short	(.L_17 - .L_16)


	//   ....[0]....
	.align		4
.L_16:
        /*0014*/ 	.word	index@(vprintf)


	//----- nvinfo : EIATTR_MERCURY_ISA_VERSION
	.align		4
.L_17:
        /*0018*/ 	.byte	0x03, 0x5f
        /*001a*/ 	.short	0x0101


	//----- nvinfo : EIATTR_VRC_CTA_INIT_COUNT
	.align		4
        /*001c*/ 	.byte	0x02, 0x4a
	.zero		1
	.zero		1


	//----- nvinfo : EIATTR_SYSCALL_OFFSETS
	.align		4
        /*0020*/ 	.byte	0x04, 0x46
        /*0022*/ 	.short	(.L_19 - .L_18)


	//   ....[0]....
.L_18:
        /*0024*/ 	.word	0x00000100


	//   ....[1]....
        /*0028*/ 	.word	0x000001a0


	//   ....[2]....
        /*002c*/ 	.word	0x00000240


	//   ....[3]....
        /*0030*/ 	.word	0x000002e0


	//   ....[4]....
        /*0034*/ 	.word	0x00000380


	//   ....[5]....
        /*0038*/ 	.word	0x00000420


	//   ....[6]....
        /*003c*/ 	.word	0x000004c0


	//   ....[7]....
        /*0040*/ 	.word	0x00000560


	//----- nvinfo : EIATTR_EXIT_INSTR_OFFSETS
	.align		4
.L_19:
        /*0044*/ 	.byte	0x04, 0x1c
        /*0046*/ 	.short	(.L_21 - .L_20)


	//   ....[0]....
.L_20:
        /*0048*/ 	.word	0x00000570


	//----- nvinfo : EIATTR_SW_WAR
	.align		4
.L_21:
        /*004c*/ 	.byte	0x04, 0x36
        /*004e*/ 	.short	(.L_23 - .L_22)
.L_22:
        /*0050*/ 	.word	0x00000008
.L_23:


//--------------------- .nv.callgraph             --------------------------
	.section	.nv.callgraph,"",@"SHT_CUDA_CALLGRAPH"
	.align	4
	.sectionentsize	8
	.align		4
        /*0000*/ 	.word	0x00000000
	.align		4
        /*0004*/ 	.word	0xffffffff
	.align		4
        /*0008*/ 	.word	index@(_Z10kernel_dimv)
	.align		4
        /*000c*/ 	.word	index@(vprintf)
	.align		4
        /*0010*/ 	.word	0x00000000
	.align		4
        /*0014*/ 	.word	0xfffffffe
	.align		4
        /*0018*/ 	.word	0x00000000
	.align		4
        /*001c*/ 	.word	0xfffffffd
	.align		4
        /*0020*/ 	.word	0x00000000
	.align		4
        /*0024*/ 	.word	0xfffffffc


//--------------------- .nv.constant4             --------------------------
	.section	.nv.constant4,"a",@progbits
	.align	8
	.align		8
.nv.constant4:
        /*0000*/ 	.dword	vprintf
	.align		8
        /*0008*/ 	.dword	$str
	.align		8
        /*0010*/ 	.dword	$str$1
	.align		8
        /*0018*/ 	.dword	$str$2
	.align		8
        /*0020*/ 	.dword	$str$3
	.align		8
        /*0028*/ 	.dword	$str$4
	.align		8
        /*0030*/ 	.dword	$str$5
	.align		8
        /*0038*/ 	.dword	$str$6
	.align		8
        /*0040*/ 	.dword	$str$7


//--------------------- .text._Z10kernel_dimv     --------------------------
	.section	.text._Z10kernel_dimv,"ax",@progbits
	.align	128
        .global         _Z10kernel_dimv
        .type           _Z10kernel_dimv,@function
        .size           _Z10kernel_dimv,(.L_x_9 - _Z10kernel_dimv)
        .other          _Z10kernel_dimv,@"STO_CUDA_ENTRY STV_DEFAULT"
_Z10kernel_dimv:
.text._Z10kernel_dimv:
[----:B------:R-:W0:Y:S01]  /*0000*/  LDC R1, c[0x0][0x37c] ;  /* 0x0000df00ff017b82 */ /* 0x000e220000000800 */
[----:B------:R-:W1:Y:S01]  /*0010*/  S2R R0, SR_TID.X ;  /* 0x0000000000007919 */ /* 0x000e620000002100 */
[----:B------:R-:W2:Y:S01]  /*0020*/  LDCU UR4, c[0x0][0x2f8] ;  /* 0x00005f00ff0477ac */ /* 0x000ea20008000800 */
[----:B0-----:R-:W-:Y:S01]  /*0030*/  VIADD R1, R1, 0xfffffff8 ;  /* 0xfffffff801017836 */ /* 0x001fe20000000000 */
[----:B------:R-:W-:Y:S01]  /*0040*/  MOV R2, 0x0 ;  /* 0x0000000000027802 */ /* 0x000fe20000000f00 */
[----:B------:R-:W0:Y:S03]  /*0050*/  LDCU UR5, c[0x0][0x2fc] ;  /* 0x00005f80ff0577ac */ /* 0x000e260008000800 */
[----:B------:R3:W4:Y:S01]  /*0060*/  LDC.64 R8, c[0x4][R2] ;  /* 0x0100000002087b82 */ /* 0x0007220000000a00 */
[----:B------:R-:W5:Y:S01]  /*0070*/  LDCU.64 UR6, c[0x4][0x8] ;  /* 0x01000100ff0677ac */ /* 0x000f620008000a00 */
[----:B--2---:R-:W-:-:S05]  /*0080*/  IADD3 R16, P0, PT, R1, UR4, RZ ;  /* 0x0000000401107c10 */ /* 0x004fca000ff1e0ff */
[----:B0-----:R-:W-:Y:S02]  /*0090*/  IMAD.X R17, RZ, RZ, UR5, P0 ;  /* 0x00000005ff117e24 */ /* 0x001fe400080e06ff */
[----:B------:R-:W-:Y:S01]  /*00a0*/  IMAD.MOV.U32 R6, RZ, RZ, R16 ;  /* 0x000000ffff067224 */ /* 0x000fe200078e0010 */
[----:B-----5:R-:W-:Y:S01]  /*00b0*/  MOV R4, UR6 ;  /* 0x0000000600047c02 */ /* 0x020fe20008000f00 */
[----:B------:R-:W-:Y:S01]  /*00c0*/  IMAD.U32 R5, RZ, RZ, UR7 ;  /* 0x00000007ff057e24 */ /* 0x000fe2000f8e00ff */
[----:B------:R-:W-:Y:S01]  /*00d0*/  MOV R7, R17 ;  /* 0x0000001100077202 */ /* 0x000fe20000000f00 */
[----:B-1----:R3:W-:Y:S06]  /*00e0*/  STL [R1], R0 ;  /* 0x0000000001007387 */ /* 0x0027ec0000100800 */
[----:B------:R-:W-:-:S07]  /*00f0*/  LEPC R20, `(.L_x_0) ;  /* 0x000000001014794e */ /* 0x000fce0000000000 */
[----:B---34-:R-:W-:Y:S05]  /*0100*/  CALL.ABS.NOINC R8 ;  /* 0x0000000008007343 */ /* 0x018fea0003c00000 */
.L_x_0:
[----:B------:R-:W0:Y:S01]  /*0110*/  S2R R0, SR_TID.Y ;  /* 0x0000000000007919 */ /* 0x000e220000002200 */
[----:B------:R1:W2:Y:S01]  /*0120*/  LDC.64 R8, c[0x4][R2] ;  /* 0x0100000002087b82 */ /* 0x0002a20000000a00 */
[----:B------:R-:W3:Y:S01]  /*0130*/  LDCU.64 UR4, c[0x4][0x10] ;  /* 0x01000200ff0477ac */ /* 0x000ee20008000a00 */
[----:B------:R-:W-:Y:S01]  /*0140*/  MOV R6, R16 ;  /* 0x0000001000067202 */ /* 0x000fe20000000f00 */
[----:B------:R-:W-:Y:S02]  /*0150*/  IMAD.MOV.U32 R7, RZ, RZ, R17 ;  /* 0x000000ffff077224 */ /* 0x000fe400078e0011 */
[----:B---3--:R-:W-:Y:S02]  /*0160*/  IMAD.U32 R4, RZ, RZ, UR4 ;  /* 0x00000004ff047e24 */ /* 0x008fe4000f8e00ff */
[----:B------:R-:W-:Y:S01]  /*0170*/  IMAD.U32 R5, RZ, RZ, UR5 ;  /* 0x00000005ff057e24 */ /* 0x000fe2000f8e00ff */
[----:B0-----:R1:W-:Y:S06]  /*0180*/  STL [R1], R0 ;  /* 0x0000000001007387 */ /* 0x0013ec0000100800 */
[----:B------:R-:W-:-:S07]  /*0190*/  LEPC R20, `(.L_x_1) ;  /* 0x000000001014794e */ /* 0x000fce0000000000 */
[----:B-12---:R-:W-:Y:S05]  /*01a0*/  CALL.ABS.NOINC R8 ;  /* 0x0000000008007343 */ /* 0x006fea0003c00000 */
.L_x_1:
[----:B------:R-:W0:Y:S01]  /*01b0*/  S2R R0, SR_CTAID.X ;  /* 0x0000000000007919 */ /* 0x000e220000002500 */
[----:B------:R1:W2:Y:S01]  /*01c0*/  LDC.64 R8, c[0x4][R2] ;  /* 0x0100000002087b82 */ /* 0x0002a20000000a00 */
[----:B------:R-:W3:Y:S01]  /*01d0*/  LDCU.64 UR4, c[0x4][0x18] ;  /* 0x01000300ff0477ac */ /* 0x000ee20008000a00 */
[----:B------:R-:W-:Y:S02]  /*01e0*/  IMAD.MOV.U32 R6, RZ, RZ, R16 ;  /* 0x000000ffff067224 */ /* 0x000fe400078e0010 */
[----:B------:R-:W-:Y:S02]  /*01f0*/  IMAD.MOV.U32 R7, RZ, RZ, R17 ;  /* 0x000000ffff077224 */ /* 0x000fe400078e0011 */
[----:B---3--:R-:W-:Y:S01]  /*0200*/  IMAD.U32 R4, RZ, RZ, UR4 ;  /* 0x00000004ff047e24 */ /* 0x008fe2000f8e00ff */
[----:B------:R-:W-:Y:S01]  /*0210*/  MOV R5, UR5 ;  /* 0x0000000500057c02 */ /* 0x000fe20008000f00 */
[----:B0-----:R1:W-:Y:S06]  /*0220*/  STL [R1], R0 ;  /* 0x0000000001007387 */ /* 0x0013ec0000100800 */
[----:B------:R-:W-:-:S07]  /*0230*/  LEPC R20, `(.L_x_2) ;  /* 0x000000001014794e */ /* 0x000fce0000000000 */
[----:B-12---:R-:W-:Y:S05]  /*0240*/  CALL.ABS.NOINC R8 ;  /* 0x0000000008007343 */ /* 0x006fea0003c00000 */
.L_x_2:
[----:B------:R-:W0:Y:S01]  /*0250*/  S2R R0, SR_CTAID.Y ;  /* 0x0000000000007919 */ /* 0x000e220000002600 */
[----:B------:R1:W2:Y:S01]  /*0260*/  LDC.64 R8, c[0x4][R2] ;  /* 0x0100000002087b82 */ /* 0x0002a20000000a00 */
[----:B------:R-:W3:Y:S01]  /*0270*/  LDCU.64 UR4, c[0x4][0x20] ;  /* 0x01000400ff0477ac */ /* 0x000ee20008000a00 */
[----:B------:R-:W-:Y:S01]  /*0280*/  IMAD.MOV.U32 R6, RZ, RZ, R16 ;  /* 0x000000ffff067224 */ /* 0x000fe200078e0010 */
[----:B------:R-:W-:Y:S02]  /*0290*/  MOV R7, R17 ;  /* 0x0000001100077202 */ /* 0x000fe40000000f00 */
[----:B---3--:R-:W-:Y:S01]  /*02a0*/  MOV R4, UR4 ;  /* 0x0000000400047c02 */ /* 0x008fe20008000f00 */
[----:B------:R-:W-:Y:S01]  /*02b0*/  IMAD.U32 R5, RZ, RZ, UR5 ;  /* 0x00000005ff057e24 */ /* 0x000fe2000f8e00ff */
[----:B0-----:R1:W-:Y:S06]  /*02c0*/  STL [R1], R0 ;  /* 0x0000000001007387 */ /* 0x0013ec0000100800 */
[----:B------:R-:W-:-:S07]  /*02d0*/  LEPC R20, `(.L_x_3) ;  /* 0x000000001014794e */ /* 0x000fce0000000000 */
[----:B-12---:R-:W-:Y:S05]  /*02e0*/  CALL.ABS.NOINC R8 ;  /* 0x0000000008007343 */ /* 0x006fea0003c00000 */
.L_x_3:
[----:B------:R-:W0:Y:S01]  /*02f0*/  LDC R0, c[0x0][0x360] ;  /* 0x0000d800ff007b82 */ /* 0x000e220000000800 */
[----:B------:R-:W1:Y:S01]  /*0300*/  LDCU.64 UR4, c[0x4][0x28] ;  /* 0x01000500ff0477ac */ /* 0x000e620008000a00 */
[----:B------:R-:W-:Y:S01]  /*0310*/  MOV R6, R16 ;  /* 0x0000001000067202 */ /* 0x000fe20000000f00 */
[----:B------:R-:W-:-:S05]  /*0320*/  IMAD.MOV.U32 R7, RZ, RZ, R17 ;  /* 0x000000ffff077224 */ /* 0x000fca00078e0011 */
[----:B------:R2:W3:Y:S01]  /*0330*/  LDC.64 R8, c[0x4][R2] ;  /* 0x0100000002087b82 */ /* 0x0004e20000000a00 */
[----:B-1----:R-:W-:Y:S02]  /*0340*/  IMAD.U32 R4, RZ, RZ, UR4 ;  /* 0x00000004ff047e24 */ /* 0x002fe4000f8e00ff */
[----:B------:R-:W-:Y:S01]  /*0350*/  IMAD.U32 R5, RZ, RZ, UR5 ;  /* 0x00000005ff057e24 */ /* 0x000fe2000f8e00ff */
[----:B0-----:R2:W-:Y:S06]  /*0360*/  STL [R1], R0 ;  /* 0x0000000001007387 */ /* 0x0015ec0000100800 */
[----:B------:R-:W-:-:S07]  /*0370*/  LEPC R20, `(.L_x_4) ;  /* 0x000000001014794e */ /* 0x000fce0000000000 */
[----:B--23--:R-:W-:Y:S05]  /*0380*/  CALL.ABS.NOINC R8 ;  /* 0x0000000008007343 */ /* 0x00cfea0003c00000 */
.L_x_4:
[----:B------:R-:W0:Y:S01]  /*0390*/  LDC R0, c[0x0][0x364] ;  /* 0x0000d900ff007b82 */ /* 0x000e220000000800 */
[----:B------:R-:W1:Y:S01]  /*03a0*/  LDCU.64 UR4, c[0x4][0x30] ;  /* 0x01000600ff0477ac */ /* 0x000e620008000a00 */
[----:B------:R-:W-:Y:S01]  /*03b0*/  IMAD.MOV.U32 R6, RZ, RZ, R16 ;  /* 0x000000ffff067224 */ /* 0x000fe200078e0010 */
[----:B------:R-:W-:-:S05]  /*03c0*/  MOV R7, R17 ;  /* 0x0000001100077202 */ /* 0x000fca0000000f00 */
[----:B------:R2:W3:Y:S01]  /*03d0*/  LDC.64 R8, c[0x4][R2] ;  /* 0x0100000002087b82 */ /* 0x0004e20000000a00 */
[----:B-1----:R-:W-:Y:S01]  /*03e0*/  IMAD.U32 R4, RZ, RZ, UR4 ;  /* 0x00000004ff047e24 */ /* 0x002fe2000f8e00ff */
[----:B------:R-:W-:Y:S01]  /*03f0*/  MOV R5, UR5 ;  /* 0x0000000500057c02 */ /* 0x000fe20008000f00 */
[----:B0-----:R2:W-:Y:S06]  /*0400*/  STL [R1], R0 ;  /* 0x0000000001007387 */ /* 0x0015ec0000100800 */
[----:B------:R-:W-:-:S07]  /*0410*/  LEPC R20, `(.L_x_5) ;  /* 0x000000001014794e */ /* 0x000fce0000000000 */
[----:B--23--:R-:W-:Y:S05]  /*0420*/  CALL.ABS.NOINC R8 ;  /* 0x0000000008007343 */ /* 0x00cfea0003c00000 */
.L_x_5:
        /* <DEDUP_REMOVED lines=10> */
.L_x_6:
[----:B------:R-:W0:Y:S01]  /*04d0*/  LDC R0, c[0x0][0x374] ;  /* 0x0000dd00ff007b82 */ /* 0x000e220000000800 */
[----:B------:R-:W1:Y:S01]  /*04e0*/  LDCU.64 UR4, c[0x4][0x40] ;  /* 0x01000800ff0477ac */ /* 0x000e620008000a00 */
[----:B------:R-:W-:Y:S01]  /*04f0*/  IMAD.MOV.U32 R6, RZ, RZ, R16 ;  /* 0x000000ffff067224 */ /* 0x000fe200078e0010 */
[----:B------:R-:W-:-:S05]  /*0500*/  MOV R7, R17 ;  /* 0x0000001100077202 */ /* 0x000fca0000000f00 */
[----:B------:R-:W2:Y:S01]  /*0510*/  LDC.64 R2, c[0x4][R2] ;  /* 0x0100000002027b82 */ /* 0x000ea20000000a00 */
[----:B-1----:R-:W-:Y:S01]  /*0520*/  IMAD.U32 R4, RZ, RZ, UR4 ;  /* 0x00000004ff047e24 */ /* 0x002fe2000f8e00ff */
[----:B------:R-:W-:Y:S01]  /*0530*/  MOV R5, UR5 ;  /* 0x0000000500057c02 */ /* 0x000fe20008000f00 */
[----:B0-----:R0:W-:Y:S06]  /*0540*/  STL [R1], R0 ;  /* 0x0000000001007387 */ /* 0x0011ec0000100800 */
[----:B------:R-:W-:-:S07]  /*0550*/  LEPC R20, `(.L_x_7) ;  /* 0x000000001014794e */ /* 0x000fce0000000000 */
[----:B0-2---:R-:W-:Y:S05]  /*0560*/  CALL.ABS.NOINC R2 ;  /* 0x0000000002007343 */ /* 0x005fea0003c00000 */
.L_x_7:
[----:B------:R-:W-:Y:S05]  /*0570*/  EXIT ;  /* 0x000000000000794d */ /* 0x000fea0003800000 */
.L_x_8:
[----:B------:R-:W-:-:S00]  /*0580*/  BRA `(.L_x_8) ;  /* 0xfffffffc00fc7947 */ /* 0x000fc0000383ffff */
[----:B------:R-:W-:-:S00]  /*0590*/  NOP ;  /* 0x0000000000007918 */ /* 0x000fc00000000000 */
        /* <DEDUP_REMOVED lines=14> */
.L_x_9:


//--------------------- .nv.global.init           --------------------------
	.section	.nv.global.init,"aw",@progbits
.nv.global.init:
	.type		$str$2,@object
	.size		$str$2,($str$3 - $str$2)
$str$2:
        /*0000*/ 	.byte	0x42, 0x6c, 0x6f, 0x63, 0x6b, 0x20, 0x78, 0x20, 0x3d, 0x20, 0x25, 0x64, 0x0a, 0x00
	.type		$str$3,@object
	.size		$str$3,($str - $str$3)
$str$3:
        /*000e*/ 	.byte	0x42, 0x6c, 0x6f, 0x63, 0x6b, 0x20, 0x79, 0x20, 0x3d, 0x20, 0x25, 0x64, 0x0a, 0x00
	.type		$str,@object
	.size		$str,($str$1 - $str)
$str:
        /*001c*/ 	.byte	0x54, 0x68, 0x72, 0x65, 0x61, 0x64, 0x20, 0x78, 0x20, 0x3d, 0x20, 0x25, 0x64, 0x0a, 0x00
	.type		$str$1,@object
	.size		$str$1,($str$6 - $str$1)
$str$1:
        /*002b*/ 	.byte	0x54, 0x68, 0x72, 0x65, 0x61, 0x64, 0x20, 0x79, 0x20, 0x3d, 0x20, 0x25, 0x64, 0x0a, 0x00
	.type		$str$6,@object
	.size		$str$6,($str$7 - $str$6)
$str$6:
        /*003a*/ 	.byte	0x47, 0x72, 0x69, 0x64, 0x20, 0x64, 0x69, 0x6d, 0x20, 0x78, 0x20, 0x3d, 0x20, 0x25, 0x64, 0x0a
        /*004a*/ 	.byte	0x00
	.type		$str$7,@object
	.size		$str$7,($str$4 - $str$7)
$str$7:
        /*004b*/ 	.byte	0x47, 0x72, 0x69, 0x64, 0x20, 0x64, 0x69, 0x6d, 0x20, 0x79, 0x20, 0x3d, 0x20, 0x25, 0x64, 0x0a
        /*005b*/ 	.byte	0x00
	.type		$str$4,@object
	.size		$str$4,($str$5 - $str$4)
$str$4:
        /*005c*/ 	.byte	0x42, 0x6c, 0x6f, 0x63, 0x6b, 0x20, 0x64, 0x69, 0x6d, 0x20, 0x78, 0x20, 0x3d, 0x20, 0x25, 0x64
        /*006c*/ 	.byte	0x0a, 0x00
	.type		$str$5,@object
	.size		$str$5,(.L_5 - $str$5)
$str$5:
        /*006e*/ 	.byte	0x42, 0x6c, 0x6f, 0x63, 0x6b, 0x20, 0x64, 0x69, 0x6d, 0x20, 0x79, 0x20, 0x3d, 0x20, 0x25, 0x64
        /*007e*/ 	.byte	0x0a, 0x00
.L_5:


//--------------------- .nv.shared.reserved.0     --------------------------
	.section	.nv.shared.reserved.0,"aw",@nobits
	.weak		__nv_reservedSMEM_offset_0_alias
	.size		__nv_reservedSMEM_offset_0_alias, 0, 64
	.other		__nv_reservedSMEM_offset_0_alias,@"STO_CUDA_RESERVED_SHARED STV_DEFAULT"
__nv_reservedSMEM_offset_0_alias:
	.zero		0
	.zero		64


//--------------------- .nv.constant0._Z10kernel_dimv --------------------------
	.section	.nv.constant0._Z10kernel_dimv,"a",@progbits
	.sectionflags	@""
	.align	4
.nv.constant0._Z10kernel_dimv:
	.zero		896


//--------------------- SYMBOLS --------------------------

	.type		.nv.reservedSmem.offset0,@object
	.size		.nv.reservedSmem.offset0,0x4
	.type		vprintf,@function
